//
// Generated by NVIDIA NVVM Compiler
//
// Compiler Build ID: CL-36424714
// Cuda compilation tools, release 13.0, V13.0.88
// Based on NVVM 20.0.0
//

.version 9.0
.target sm_100
.address_size 64

	// .globl	_Z25unique_idx_calc_threadIdxPi
.extern .func  (.param .b32 func_retval0) vprintf
(
	.param .b64 vprintf_param_0,
	.param .b64 vprintf_param_1
)
;
.global .align 1 .b8 $str[26] = {116, 104, 114, 101, 97, 100, 73, 100, 120, 58, 32, 37, 100, 44, 32, 118, 97, 108, 117, 101, 58, 32, 37, 100, 10};
.global .align 1 .b8 $str$1[51] = {98, 108, 111, 99, 107, 73, 100, 120, 58, 32, 37, 100, 44, 32, 116, 104, 114, 101, 97, 100, 73, 100, 120, 46, 120, 58, 32, 37, 100, 44, 32, 103, 105, 100, 58, 32, 37, 100, 44, 32, 118, 97, 108, 117, 101, 58, 32, 37, 100, 10};

.visible .entry _Z25unique_idx_calc_threadIdxPi(
	.param .u64 .ptr .align 1 _Z25unique_idx_calc_threadIdxPi_param_0
)
{
	.local .align 8 .b8 	__local_depot0[8];
	.reg .b64 	%SP;
	.reg .b64 	%SPL;
	.reg .b32 	%r<5>;
	.reg .b64 	%rd<9>;

	mov.u64 	%SPL, __local_depot0;
	cvta.local.u64 	%SP, %SPL;
	ld.param.u64 	%rd1, [_Z25unique_idx_calc_threadIdxPi_param_0];
	cvta.to.global.u64 	%rd2, %rd1;
	add.u64 	%rd3, %SP, 0;
	add.u64 	%rd4, %SPL, 0;
	mov.u32 	%r1, %tid.x;
	mul.wide.u32 	%rd5, %r1, 4;
	add.s64 	%rd6, %rd2, %rd5;
	ld.global.u32 	%r2, [%rd6];
	st.local.v2.u32 	[%rd4], {%r1, %r2};
	mov.u64 	%rd7, $str;
	cvta.global.u64 	%rd8, %rd7;
	{ // callseq 0, 0
	.param .b64 param0;
	st.param.b64 	[param0], %rd8;
	.param .b64 param1;
	st.param.b64 	[param1], %rd3;
	.param .b32 retval0;
	call.uni (retval0), 
	vprintf, 
	(
	param0, 
	param1
	);
	ld.param.b32 	%r3, [retval0];
	} // callseq 0
	ret;

}
	// .globl	_Z22unique_gid_calculationPi
.visible .entry _Z22unique_gid_calculationPi(
	.param .u64 .ptr .align 1 _Z22unique_gid_calculationPi_param_0
)
{
	.local .align 8 .b8 	__local_depot1[24];
	.reg .b64 	%SP;
	.reg .b64 	%SPL;
	.reg .b32 	%r<10>;
	.reg .b64 	%rd<9>;

	mov.u64 	%SPL, __local_depot1;
	cvta.local.u64 	%SP, %SPL;
	ld.param.u64 	%rd1, [_Z22unique_gid_calculationPi_param_0];
	cvta.to.global.u64 	%rd2, %rd1;
	add.u64 	%rd3, %SP, 0;
	add.u64 	%rd4, %SPL, 0;
	mov.u32 	%r1, %tid.x;
	mov.u32 	%r2, %ctaid.x;
	mov.u32 	%r3, %ntid.x;
	mad.lo.s32 	%r4, %r2, %r3, %r1;
	mov.u32 	%r5, %ctaid.y;
	mov.u32 	%r6, %ctaid.z;
	mul.wide.s32 	%rd5, %r4, 4;
	add.s64 	%rd6, %rd2, %rd5;
	ld.global.u32 	%r7, [%rd6];
	st.local.v2.u32 	[%rd4], {%r2, %r5};
	st.local.v2.u32 	[%rd4+8], {%r6, %r1};
	st.local.v2.u32 	[%rd4+16], {%r4, %r7};
	mov.u64 	%rd7, $str$1;
	cvta.global.u64 	%rd8, %rd7;
	{ // callseq 1, 0
	.param .b64 param0;
	st.param.b64 	[param0], %rd8;
	.param .b64 param1;
	st.param.b64 	[param1], %rd3;
	.param .b32 retval0;
	call.uni (retval0), 
	vprintf, 
	(
	param0, 
	param1
	);
	ld.param.b32 	%r8, [retval0];
	} // callseq 1
	ret;

}


// ===== COMPILED SASS (sm_100) =====

	.target	sm_100

	.elftype	@"ET_EXEC"


//--------------------- .note.nv.tkinfo           --------------------------
	.section	.note.nv.tkinfo,"",@"SHT_NOTE"
	.sectionflags	@"SHF_NOTE_NV_TKINFO"
	.tkinfo
        /*0018*/ 	.word	0x00000002
        /*0030*/ 	.string	""
        /*0030*/ 	.string	"ptxas"
        /*0030*/ 	.string	"Cuda compilation tools, release 13.0, V13.0.88"
        /*0030*/ 	.string	"Build cuda_13.0.r13.0/compiler.36424714_0"
        /*0030*/ 	.string	"-arch sm_100 -m 64 "



//--------------------- .note.nv.cuinfo           --------------------------
	.section	.note.nv.cuinfo,"",@"SHT_NOTE"
	.sectionflags	@"SHF_NOTE_NV_CUINFO"
        /*0018*/ 	.short	0x0002
        /*001a*/ 	.short	0x0064
        /*001c*/ 	.short	0x0082
	.zero		2


//--------------------- .nv.info                  --------------------------
	.section	.nv.info,"",@"SHT_CUDA_INFO"
	.align	4


	//----- nvinfo : EIATTR_REGCOUNT
	.align		4
        /*0000*/ 	.byte	0x04, 0x2f
        /*0002*/ 	.short	(.L_3 - .L_2)
	.align		4
.L_2:
        /*0004*/ 	.word	index@(_Z25unique_idx_calc_threadIdxPi)
        /*0008*/ 	.word	0x00000018


	//----- nvinfo : EIATTR_FRAME_SIZE
	.align		4
.L_3:
        /*000c*/ 	.byte	0x04, 0x11
        /*000e*/ 	.short	(.L_5 - .L_4)
	.align		4
.L_4:
        /*0010*/ 	.word	index@(_Z25unique_idx_calc_threadIdxPi)
        /*0014*/ 	.word	0x00000008


	//----- nvinfo : EIATTR_REGCOUNT
	.align		4
.L_5:
        /*0018*/ 	.byte	0x04, 0x2f
        /*001a*/ 	.short	(.L_7 - .L_6)
	.align		4
.L_6:
        /*001c*/ 	.word	index@(_Z22unique_gid_calculationPi)
        /*0020*/ 	.word	0x00000018


	//----- nvinfo : EIATTR_FRAME_SIZE
	.align		4
.L_7:
        /*0024*/ 	.byte	0x04, 0x11
        /*0026*/ 	.short	(.L_9 - .L_8)
	.align		4
.L_8:
        /*0028*/ 	.word	index@(_Z22unique_gid_calculationPi)
        /*002c*/ 	.word	0x00000018


	//----- nvinfo : EIATTR_MIN_STACK_SIZE
	.align		4
.L_9:
        /*0030*/ 	.byte	0x04, 0x12
        /*0032*/ 	.short	(.L_11 - .L_10)
	.align		4
.L_10:
        /*0034*/ 	.word	index@(_Z22unique_gid_calculationPi)
        /*0038*/ 	.word	0x00000018


	//----- nvinfo : EIATTR_MIN_STACK_SIZE
	.align		4
.L_11:
        /*003c*/ 	.byte	0x04, 0x12
        /*003e*/ 	.short	(.L_13 - .L_12)
	.align		4
.L_12:
        /*0040*/ 	.word	index@(_Z25unique_idx_calc_threadIdxPi)
        /*0044*/ 	.word	0x00000008
.L_13:


//--------------------- .nv.compat                --------------------------
	.section	.nv.compat,"",@"SHT_CUDA_COMPAT_INFO"
	.align	4
        /*0000*/ 	.byte	0x02, 0x09, 0x00, 0x00, 0x02, 0x02, 0x01, 0x00, 0x02, 0x05, 0x05, 0x00, 0x03, 0x07, 0x01, 0x01
        /*0010*/ 	.byte	0x02, 0x03, 0x00, 0x00, 0x02, 0x06, 0x01, 0x00, 0x04, 0x0b, 0x08, 0x00, 0x09, 0x00, 0x00, 0x00
        /*0020*/ 	.byte	0x00, 0x00, 0x00, 0x00


//--------------------- .nv.info._Z22unique_gid_calculationPi --------------------------
	.section	.nv.info._Z22unique_gid_calculationPi,"",@"SHT_CUDA_INFO"
	.sectionflags	@""
	.align	4


	//----- nvinfo : EIATTR_CUDA_API_VERSION
	.align		4
        /*0000*/ 	.byte	0x04, 0x37
        /*0002*/ 	.short	(.L_15 - .L_14)
.L_14:
        /*0004*/ 	.word	0x00000082


	//----- nvinfo : EIATTR_KPARAM_INFO
	.align		4
.L_15:
        /*0008*/ 	.byte	0x04, 0x17
        /*000a*/ 	.short	(.L_17 - .L_16)
.L_16:
        /*000c*/ 	.word	0x00000000
        /*0010*/ 	.short	0x0000
        /*0012*/ 	.short	0x0000
        /*0014*/ 	.byte	0x00, 0xf5, 0x21, 0x00


	//----- nvinfo : EIATTR_SPARSE_MMA_MASK
	.align		4
.L_17:
        /*0018*/ 	.byte	0x03, 0x50
        /*001a*/ 	.short	0x0000


	//----- nvinfo : EIATTR_MAXREG_COUNT
	.align		4
        /*001c*/ 	.byte	0x03, 0x1b
        /*001e*/ 	.short	0x00ff


	//----- nvinfo : EIATTR_EXTERNS
	.align		4
        /*0020*/ 	.byte	0x04, 0x0f
        /*0022*/ 	.short	(.L_19 - .L_18)


	//   ....[0]....
	.align		4
.L_18:
        /*0024*/ 	.word	index@(vprintf)


	//----- nvinfo : EIATTR_MERCURY_ISA_VERSION
	.align		4
.L_19:
        /*0028*/ 	.byte	0x03, 0x5f
        /*002a*/ 	.short	0x0101


	//----- nvinfo : EIATTR_VRC_CTA_INIT_COUNT
	.align		4
        /*002c*/ 	.byte	0x02, 0x4a
	.zero		1
	.zero		1


	//----- nvinfo : EIATTR_SYSCALL_OFFSETS
	.align		4
        /*0030*/ 	.byte	0x04, 0x46
        /*0032*/ 	.short	(.L_21 - .L_20)


	//   ....[0]....
.L_20:
        /*0034*/ 	.word	0x00000190


	//----- nvinfo : EIATTR_EXIT_INSTR_OFFSETS
	.align		4
.L_21:
        /*0038*/ 	.byte	0x04, 0x1c
        /*003a*/ 	.short	(.L_23 - .L_22)


	//   ....[0]....
.L_22:
        /*003c*/ 	.word	0x000001a0


	//----- nvinfo : EIATTR_CBANK_PARAM_SIZE
	.align		4
.L_23:
        /*0040*/ 	.byte	0x03, 0x19
        /*0042*/ 	.short	0x0008


	//----- nvinfo : EIATTR_PARAM_CBANK
	.align		4
        /*0044*/ 	.byte	0x04, 0x0a
        /*0046*/ 	.short	(.L_25 - .L_24)
	.align		4
.L_24:
        /*0048*/ 	.word	index@(.nv.constant0._Z22unique_gid_calculationPi)
        /*004c*/ 	.short	0x0380
        /*004e*/ 	.short	0x0008


	//----- nvinfo : EIATTR_SW_WAR
	.align		4
.L_25:
        /*0050*/ 	.byte	0x04, 0x36
        /*0052*/ 	.short	(.L_27 - .L_26)
.L_26:
        /*0054*/ 	.word	0x00000008
.L_27:


//--------------------- .nv.info._Z25unique_idx_calc_threadIdxPi --------------------------
	.section	.nv.info._Z25unique_idx_calc_threadIdxPi,"",@"SHT_CUDA_INFO"
	.sectionflags	@""
	.align	4


	//----- nvinfo : EIATTR_CUDA_API_VERSION
	.align		4
        /*0000*/ 	.byte	0x04, 0x37
        /*0002*/ 	.short	(.L_29 - .L_28)
.L_28:
        /*0004*/ 	.word	0x00000082


	//----- nvinfo : EIATTR_KPARAM_INFO
	.align		4
.L_29:
        /*0008*/ 	.byte	0x04, 0x17
        /*000a*/ 	.short	(.L_31 - .L_30)
.L_30:
        /*000c*/ 	.word	0x00000000
        /*0010*/ 	.short	0x0000
        /*0012*/ 	.short	0x0000
        /*0014*/ 	.byte	0x00, 0xf5, 0x21, 0x00


	//----- nvinfo : EIATTR_SPARSE_MMA_MASK
	.align		4
.L_31:
        /*0018*/ 	.byte	0x03, 0x50
        /*001a*/ 	.short	0x0000


	//----- nvinfo : EIATTR_MAXREG_COUNT
	.align		4
        /*001c*/ 	.byte	0x03, 0x1b
        /*001e*/ 	.short	0x00ff


	//----- nvinfo : EIATTR_EXTERNS
	.align		4
        /*0020*/ 	.byte	0x04, 0x0f
        /*0022*/ 	.short	(.L_33 - .L_32)


	//   ....[0]....
	.align		4
.L_32:
        /*0024*/ 	.word	index@(vprintf)


	//----- nvinfo : EIATTR_MERCURY_ISA_VERSION
	.align		4
.L_33:
        /*0028*/ 	.byte	0x03, 0x5f
        /*002a*/ 	.short	0x0101


	//----- nvinfo : EIATTR_VRC_CTA_INIT_COUNT
	.align		4
        /*002c*/ 	.byte	0x02, 0x4a
	.zero		1
	.zero		1


	//----- nvinfo : EIATTR_SYSCALL_OFFSETS
	.align		4
        /*0030*/ 	.byte	0x04, 0x46
        /*0032*/ 	.short	(.L_35 - .L_34)


	//   ....[0]....
.L_34:
        /*0034*/ 	.word	0x00000120


	//----- nvinfo : EIATTR_EXIT_INSTR_OFFSETS
	.align		4
.L_35:
        /*0038*/ 	.byte	0x04, 0x1c
        /*003a*/ 	.short	(.L_37 - .L_36)


	//   ....[0]....
.L_36:
        /*003c*/ 	.word	0x00000130


	//----- nvinfo : EIATTR_CBANK_PARAM_SIZE
	.align		4
.L_37:
        /*0040*/ 	.byte	0x03, 0x19
        /*0042*/ 	.short	0x0008


	//----- nvinfo : EIATTR_PARAM_CBANK
	.align		4
        /*0044*/ 	.byte	0x04, 0x0a
        /*0046*/ 	.short	(.L_39 - .L_38)
	.align		4
.L_38:
        /*0048*/ 	.word	index@(.nv.constant0._Z25unique_idx_calc_threadIdxPi)
        /*004c*/ 	.short	0x0380
        /*004e*/ 	.short	0x0008


	//----- nvinfo : EIATTR_SW_WAR
	.align		4
.L_39:
        /*0050*/ 	.byte	0x04, 0x36
        /*0052*/ 	.short	(.L_41 - .L_40)
.L_40:
        /*0054*/ 	.word	0x00000008
.L_41:


//--------------------- .nv.callgraph             --------------------------
	.section	.nv.callgraph,"",@"SHT_CUDA_CALLGRAPH"
	.align	4
	.sectionentsize	8
	.align		4
        /*0000*/ 	.word	0x00000000
	.align		4
        /*0004*/ 	.word	0xffffffff
	.align		4
        /*0008*/ 	.word	index@(_Z22unique_gid_calculationPi)
	.align		4
        /*000c*/ 	.word	index@(vprintf)
	.align		4
        /*0010*/ 	.word	index@(_Z25unique_idx_calc_threadIdxPi)
	.align		4
        /*0014*/ 	.word	index@(vprintf)
	.align		4
        /*0018*/ 	.word	0x00000000
	.align		4
        /*001c*/ 	.word	0xfffffffe
	.align		4
        /*0020*/ 	.word	0x00000000
	.align		4
        /*0024*/ 	.word	0xfffffffd
	.align		4
        /*0028*/ 	.word	0x00000000
	.align		4
        /*002c*/ 	.word	0xfffffffc


//--------------------- .nv.constant4             --------------------------
	.section	.nv.constant4,"a",@progbits
	.align	8
	.align		8
.nv.constant4:
        /*0000*/ 	.dword	vprintf
	.align		8
        /*0008*/ 	.dword	$str
	.align		8
        /*0010*/ 	.dword	$str$1


//--------------------- .text._Z22unique_gid_calculationPi --------------------------
	.section	.text._Z22unique_gid_calculationPi,"ax",@progbits
	.align	128
        .global         _Z22unique_gid_calculationPi
        .type           _Z22unique_gid_calculationPi,@function
        .size           _Z22unique_gid_calculationPi,(.L_x_4 - _Z22unique_gid_calculationPi)
        .other          _Z22unique_gid_calculationPi,@"STO_CUDA_ENTRY STV_DEFAULT"
_Z22unique_gid_calculationPi:
.text._Z22unique_gid_calculationPi:
[----:B------:R-:W0:Y:S01]  /*0000*/  LDC R1, c[0x0][0x37c] ;  /* 0x0000df00ff017b82 */ /* 0x000e220000000800 */
[----:B------:R-:W1:Y:S07]  /*0010*/  S2R R10, SR_CTAID.X ;  /* 0x00000000000a7919 */ /* 0x000e6e0000002500 */
[----:B------:R-:W2:Y:S01]  /*0020*/  LDC.64 R4, c[0x0][0x380] ;  /* 0x0000e000ff047b82 */ /* 0x000ea20000000a00 */
[----:B------:R-:W3:Y:S01]  /*0030*/  LDCU UR6, c[0x0][0x2fc] ;  /* 0x00005f80ff0677ac */ /* 0x000ee20008000800 */
[----:B0-----:R-:W-:Y:S01]  /*0040*/  VIADD R1, R1, 0xffffffe8 ;  /* 0xffffffe801017836 */ /* 0x001fe20000000000 */
[----:B------:R-:W1:Y:S01]  /*0050*/  S2R R13, SR_TID.X ;  /* 0x00000000000d7919 */ /* 0x000e620000002100 */
[----:B------:R-:W1:Y:S01]  /*0060*/  LDCU UR7, c[0x0][0x360] ;  /* 0x00006c00ff0777ac */ /* 0x000e620008000800 */
[----:B------:R-:W0:Y:S01]  /*0070*/  LDCU.64 UR4, c[0x0][0x358] ;  /* 0x00006b00ff0477ac */ /* 0x000e220008000a00 */
[----:B------:R-:W4:Y:S01]  /*0080*/  S2R R11, SR_CTAID.Y ;  /* 0x00000000000b7919 */ /* 0x000f220000002600 */
[----:B------:R-:W5:Y:S01]  /*0090*/  S2R R12, SR_CTAID.Z ;  /* 0x00000000000c7919 */ /* 0x000f620000002700 */
[----:B------:R-:W-:Y:S01]  /*00a0*/  MOV R0, 0x0 ;  /* 0x0000000000007802 */ /* 0x000fe20000000f00 */
[----:B------:R-:W3:Y:S01]  /*00b0*/  LDCU.64 UR8, c[0x4][0x10] ;  /* 0x01000200ff0877ac */ /* 0x000ee20008000a00 */
[----:B-1----:R-:W-:-:S04]  /*00c0*/  IMAD R2, R10, UR7, R13 ;  /* 0x000000070a027c24 */ /* 0x002fc8000f8e020d */
[----:B--2---:R-:W-:-:S05]  /*00d0*/  IMAD.WIDE R4, R2, 0x4, R4 ;  /* 0x0000000402047825 */ /* 0x004fca00078e0204 */
[----:B0-----:R3:W2:Y:S01]  /*00e0*/  LDG.E R3, desc[UR4][R4.64] ;  /* 0x0000000404037981 */ /* 0x0016a2000c1e1900 */
[----:B------:R-:W0:Y:S01]  /*00f0*/  LDCU UR4, c[0x0][0x2f8] ;  /* 0x00005f00ff0477ac */ /* 0x000e220008000800 */
[----:B------:R1:W1:Y:S02]  /*0100*/  LDC.64 R8, c[0x4][R0] ;  /* 0x0100000000087b82 */ /* 0x0002640000000a00 */
[----:B----4-:R4:W-:Y:S04]  /*0110*/  STL.64 [R1], R10 ;  /* 0x0000000a01007387 */ /* 0x0109e80000100a00 */
[----:B-----5:R4:W-:Y:S01]  /*0120*/  STL.64 [R1+0x8], R12 ;  /* 0x0000080c01007387 */ /* 0x0209e20000100a00 */
[----:B---3--:R-:W-:Y:S01]  /*0130*/  IMAD.U32 R4, RZ, RZ, UR8 ;  /* 0x00000008ff047e24 */ /* 0x008fe2000f8e00ff */
[----:B------:R-:W-:-:S02]  /*0140*/  MOV R5, UR9 ;  /* 0x0000000900057c02 */ /* 0x000fc40008000f00 */
[----:B0-----:R-:W-:-:S04]  /*0150*/  IADD3 R6, P0, PT, R1, UR4, RZ ;  /* 0x0000000401067c10 */ /* 0x001fc8000ff1e0ff */
[----:B------:R-:W-:Y:S01]  /*0160*/  IADD3.X R7, PT, PT, RZ, UR6, RZ, P0, !PT ;  /* 0x00000006ff077c10 */ /* 0x000fe200087fe4ff */
[----:B-12---:R4:W-:Y:S08]  /*0170*/  STL.64 [R1+0x10], R2 ;  /* 0x0000100201007387 */ /* 0x0069f00000100a00 */
[----:B------:R-:W-:-:S07]  /*0180*/  LEPC R20, `(.L_x_0) ;  /* 0x000000001014794e */ /* 0x000fce0000000000 */
[----:B----4-:R-:W-:Y:S05]  /*0190*/  CALL.ABS.NOINC R8 ;  /* 0x0000000008007343 */ /* 0x010fea0003c00000 */
.L_x_0:
[----:B------:R-:W-:Y:S05]  /*01a0*/  EXIT ;  /* 0x000000000000794d */ /* 0x000fea0003800000 */
.L_x_1:
[----:B------:R-:W-:-:S00]  /*01b0*/  BRA `(.L_x_1) ;  /* 0xfffffffc00fc7947 */ /* 0x000fc0000383ffff */
[----:B------:R-:W-:-:S00]  /*01c0*/  NOP ;  /* 0x0000000000007918 */ /* 0x000fc00000000000 */
        /* <DEDUP_REMOVED lines=11> */
.L_x_4:


//--------------------- .text._Z25unique_idx_calc_threadIdxPi --------------------------
	.section	.text._Z25unique_idx_calc_threadIdxPi,"ax",@progbits
	.align	128
        .global         _Z25unique_idx_calc_threadIdxPi
        .type           _Z25unique_idx_calc_threadIdxPi,@function
        .size           _Z25unique_idx_calc_threadIdxPi,(.L_x_5 - _Z25unique_idx_calc_threadIdxPi)
        .other          _Z25unique_idx_calc_threadIdxPi,@"STO_CUDA_ENTRY STV_DEFAULT"
_Z25unique_idx_calc_threadIdxPi:
.text._Z25unique_idx_calc_threadIdxPi:
[----:B------:R-:W0:Y:S01]  /*0000*/  LDC R1, c[0x0][0x37c] ;  /* 0x0000df00ff017b82 */ /* 0x000e220000000800 */
[----:B------:R-:W1:Y:S07]  /*0010*/  S2R R10, SR_TID.X ;  /* 0x00000000000a7919 */ /* 0x000e6e0000002100 */
[----:B------:R-:W1:Y:S01]  /*0020*/  LDC.64 R2, c[0x0][0x380] ;  /* 0x0000e000ff027b82 */ /* 0x000e620000000a00 */
[----:B------:R-:W2:Y:S01]  /*0030*/  LDCU.64 UR4, c[0x0][0x358] ;  /* 0x00006b00ff0477ac */ /* 0x000ea20008000a00 */
[----:B0-----:R-:W-:Y:S01]  /*0040*/  VIADD R1, R1, 0xfffffff8 ;  /* 0xfffffff801017836 */ /* 0x001fe20000000000 */
[----:B------:R-:W0:Y:S01]  /*0050*/  LDCU.64 UR6, c[0x4][0x8] ;  /* 0x01000100ff0677ac */ /* 0x000e220008000a00 */
[----:B-1----:R-:W-:-:S05]  /*0060*/  IMAD.WIDE.U32 R2, R10, 0x4, R2 ;  /* 0x000000040a027825 */ /* 0x002fca00078e0002 */
[----:B--2---:R-:W2:Y:S01]  /*0070*/  LDG.E R11, desc[UR4][R2.64] ;  /* 0x00000004020b7981 */ /* 0x004ea2000c1e1900 */
[----:B------:R-:W-:Y:S01]  /*0080*/  MOV R0, 0x0 ;  /* 0x0000000000007802 */ /* 0x000fe20000000f00 */
[----:B------:R-:W1:Y:S01]  /*0090*/  LDCU UR4, c[0x0][0x2f8] ;  /* 0x00005f00ff0477ac */ /* 0x000e620008000800 */
[----:B0-----:R-:W-:Y:S01]  /*00a0*/  IMAD.U32 R4, RZ, RZ, UR6 ;  /* 0x00000006ff047e24 */ /* 0x001fe2000f8e00ff */
[----:B------:R-:W-:Y:S01]  /*00b0*/  MOV R5, UR7 ;  /* 0x0000000700057c02 */ /* 0x000fe20008000f00 */
[----:B------:R0:W3:Y:S01]  /*00c0*/  LDC.64 R8, c[0x4][R0] ;  /* 0x0100000000087b82 */ /* 0x0000e20000000a00 */
[----:B------:R-:W4:Y:S01]  /*00d0*/  LDCU UR5, c[0x0][0x2fc] ;  /* 0x00005f80ff0577ac */ /* 0x000f220008000800 */
[----:B-1----:R-:W-:-:S05]  /*00e0*/  IADD3 R6, P0, PT, R1, UR4, RZ ;  /* 0x0000000401067c10 */ /* 0x002fca000ff1e0ff */
[----:B----4-:R-:W-:Y:S01]  /*00f0*/  IMAD.X R7, RZ, RZ, UR5, P0 ;  /* 0x00000005ff077e24 */ /* 0x010fe200080e06ff */
[----:B--23--:R0:W-:Y:S07]  /*0100*/  STL.64 [R1], R10 ;  /* 0x0000000a01007387 */ /* 0x00c1ee0000100a00 */
[----:B------:R-:W-:-:S07]  /*0110*/  LEPC R20, `(.L_x_2) ;  /* 0x000000001014794e */ /* 0x000fce0000000000 */
[----:B0-----:R-:W-:Y:S05]  /*0120*/  CALL.ABS.NOINC R8 ;  /* 0x0000000008007343 */ /* 0x001fea0003c00000 */
.L_x_2:
[----:B------:R-:W-:Y:S05]  /*0130*/  EXIT ;  /* 0x000000000000794d */ /* 0x000fea0003800000 */
.L_x_3:
        /* <DEDUP_REMOVED lines=12> */
.L_x_5:


//--------------------- .nv.global.init           --------------------------
	.section	.nv.global.init,"aw",@progbits
.nv.global.init:
	.type		$str,@object
	.size		$str,($str$1 - $str)
$str:
        /*0000*/ 	.byte	0x74, 0x68, 0x72, 0x65, 0x61, 0x64, 0x49, 0x64, 0x78, 0x3a, 0x20, 0x25, 0x64, 0x2c, 0x20, 0x76
        /*0010*/ 	.byte	0x61, 0x6c, 0x75, 0x65, 0x3a, 0x20, 0x25, 0x64, 0x0a, 0x00
	.type		$str$1,@object
	.size		$str$1,(.L_1 - $str$1)
$str$1:
        /*001a*/ 	.byte	0x62, 0x6c, 0x6f, 0x63, 0x6b, 0x49, 0x64, 0x78, 0x3a, 0x20, 0x25, 0x64, 0x2c, 0x20, 0x74, 0x68
        /*002a*/ 	.byte	0x72, 0x65, 0x61, 0x64, 0x49, 0x64, 0x78, 0x2e, 0x78, 0x3a, 0x20, 0x25, 0x64, 0x2c, 0x20, 0x67
        /*003a*/ 	.byte	0x69, 0x64, 0x3a, 0x20, 0x25, 0x64, 0x2c, 0x20, 0x76, 0x61, 0x6c, 0x75, 0x65, 0x3a, 0x20, 0x25
        /*004a*/ 	.byte	0x64, 0x0a, 0x00
.L_1:


//--------------------- .nv.shared.reserved.0     --------------------------
	.section	.nv.shared.reserved.0,"aw",@nobits
	.weak		__nv_reservedSMEM_offset_0_alias
	.size		__nv_reservedSMEM_offset_0_alias, 0, 64
	.other		__nv_reservedSMEM_offset_0_alias,@"STO_CUDA_RESERVED_SHARED STV_DEFAULT"
__nv_reservedSMEM_offset_0_alias:
	.zero		0
	.zero		64


//--------------------- .nv.constant0._Z22unique_gid_calculationPi --------------------------
	.section	.nv.constant0._Z22unique_gid_calculationPi,"a",@progbits
	.sectionflags	@""
	.align	4
.nv.constant0._Z22unique_gid_calculationPi:
	.zero		904


//--------------------- .nv.constant0._Z25unique_idx_calc_threadIdxPi --------------------------
	.section	.nv.constant0._Z25unique_idx_calc_threadIdxPi,"a",@progbits
	.sectionflags	@""
	.align	4
.nv.constant0._Z25unique_idx_calc_threadIdxPi:
	.zero		904


//--------------------- SYMBOLS --------------------------

	.type		.nv.reservedSmem.offset0,@object
	.size		.nv.reservedSmem.offset0,0x4
	.type		vprintf,@function
